//
// Generated by NVIDIA NVVM Compiler
//
// Compiler Build ID: CL-36424714
// Cuda compilation tools, release 13.0, V13.0.88
// Based on NVVM 20.0.0
//

.version 9.0
.target sm_100
.address_size 64

	// .globl	_Z8arraySumPfS_S_

.visible .entry _Z8arraySumPfS_S_(
	.param .u64 .ptr .align 1 _Z8arraySumPfS_S__param_0,
	.param .u64 .ptr .align 1 _Z8arraySumPfS_S__param_1,
	.param .u64 .ptr .align 1 _Z8arraySumPfS_S__param_2
)
{
	.reg .pred 	%p<2>;
	.reg .b32 	%r<5>;
	.reg .b32 	%f<4>;
	.reg .b64 	%rd<11>;

	ld.param.u64 	%rd1, [_Z8arraySumPfS_S__param_0];
	ld.param.u64 	%rd2, [_Z8arraySumPfS_S__param_1];
	ld.param.u64 	%rd3, [_Z8arraySumPfS_S__param_2];
	mov.u32 	%r2, %ctaid.x;
	mov.u32 	%r3, %ntid.x;
	mov.u32 	%r4, %tid.x;
	mad.lo.s32 	%r1, %r2, %r3, %r4;
	setp.gt.s32 	%p1, %r1, 1023;
	@%p1 bra 	$L__BB0_2;
	cvta.to.global.u64 	%rd4, %rd1;
	cvta.to.global.u64 	%rd5, %rd2;
	cvta.to.global.u64 	%rd6, %rd3;
	mul.wide.s32 	%rd7, %r1, 4;
	add.s64 	%rd8, %rd4, %rd7;
	ld.global.f32 	%f1, [%rd8];
	add.s64 	%rd9, %rd5, %rd7;
	ld.global.f32 	%f2, [%rd9];
	add.f32 	%f3, %f1, %f2;
	add.s64 	%rd10, %rd6, %rd7;
	st.global.f32 	[%rd10], %f3;
$L__BB0_2:
	ret;

}


// ===== COMPILED SASS (sm_100) =====

	.target	sm_100

	.elftype	@"ET_EXEC"


//--------------------- .note.nv.tkinfo           --------------------------
	.section	.note.nv.tkinfo,"",@"SHT_NOTE"
	.sectionflags	@"SHF_NOTE_NV_TKINFO"
	.tkinfo
        /*0018*/ 	.word	0x00000002
        /*0030*/ 	.string	""
        /*0030*/ 	.string	"ptxas"
        /*0030*/ 	.string	"Cuda compilation tools, release 13.0, V13.0.88"
        /*0030*/ 	.string	"Build cuda_13.0.r13.0/compiler.36424714_0"
        /*0030*/ 	.string	"-arch sm_100 -m 64 "



//--------------------- .note.nv.cuinfo           --------------------------
	.section	.note.nv.cuinfo,"",@"SHT_NOTE"
	.sectionflags	@"SHF_NOTE_NV_CUINFO"
        /*0018*/ 	.short	0x0002
        /*001a*/ 	.short	0x0064
        /*001c*/ 	.short	0x0082
	.zero		2


//--------------------- .nv.info                  --------------------------
	.section	.nv.info,"",@"SHT_CUDA_INFO"
	.align	4


	//----- nvinfo : EIATTR_REGCOUNT
	.align		4
        /*0000*/ 	.byte	0x04, 0x2f
        /*0002*/ 	.short	(.L_1 - .L_0)
	.align		4
.L_0:
        /*0004*/ 	.word	index@(_Z8arraySumPfS_S_)
        /*0008*/ 	.word	0x0000000c


	//----- nvinfo : EIATTR_FRAME_SIZE
	.align		4
.L_1:
        /*000c*/ 	.byte	0x04, 0x11
        /*000e*/ 	.short	(.L_3 - .L_2)
	.align		4
.L_2:
        /*0010*/ 	.word	index@(_Z8arraySumPfS_S_)
        /*0014*/ 	.word	0x00000000


	//----- nvinfo : EIATTR_MIN_STACK_SIZE
	.align		4
.L_3:
        /*0018*/ 	.byte	0x04, 0x12
        /*001a*/ 	.short	(.L_5 - .L_4)
	.align		4
.L_4:
        /*001c*/ 	.word	index@(_Z8arraySumPfS_S_)
        /*0020*/ 	.word	0x00000000
.L_5:


//--------------------- .nv.compat                --------------------------
	.section	.nv.compat,"",@"SHT_CUDA_COMPAT_INFO"
	.align	4
        /*0000*/ 	.byte	0x02, 0x09, 0x00, 0x00, 0x02, 0x02, 0x01, 0x00, 0x02, 0x05, 0x05, 0x00, 0x03, 0x07, 0x01, 0x01
        /*0010*/ 	.byte	0x02, 0x03, 0x00, 0x00, 0x02, 0x06, 0x01, 0x00, 0x04, 0x0b, 0x08, 0x00, 0x09, 0x00, 0x00, 0x00
        /*0020*/ 	.byte	0x00, 0x00, 0x00, 0x00


//--------------------- .nv.info._Z8arraySumPfS_S_ --------------------------
	.section	.nv.info._Z8arraySumPfS_S_,"",@"SHT_CUDA_INFO"
	.sectionflags	@""
	.align	4


	//----- nvinfo : EIATTR_CUDA_API_VERSION
	.align		4
        /*0000*/ 	.byte	0x04, 0x37
        /*0002*/ 	.short	(.L_7 - .L_6)
.L_6:
        /*0004*/ 	.word	0x00000082


	//----- nvinfo : EIATTR_KPARAM_INFO
	.align		4
.L_7:
        /*0008*/ 	.byte	0x04, 0x17
        /*000a*/ 	.short	(.L_9 - .L_8)
.L_8:
        /*000c*/ 	.word	0x00000000
        /*0010*/ 	.short	0x0002
        /*0012*/ 	.short	0x0010
        /*0014*/ 	.byte	0x00, 0xf5, 0x21, 0x00


	//----- nvinfo : EIATTR_KPARAM_INFO
	.align		4
.L_9:
        /*0018*/ 	.byte	0x04, 0x17
        /*001a*/ 	.short	(.L_11 - .L_10)
.L_10:
        /*001c*/ 	.word	0x00000000
        /*0020*/ 	.short	0x0001
        /*0022*/ 	.short	0x0008
        /*0024*/ 	.byte	0x00, 0xf5, 0x21, 0x00


	//----- nvinfo : EIATTR_KPARAM_INFO
	.align		4
.L_11:
        /*0028*/ 	.byte	0x04, 0x17
        /*002a*/ 	.short	(.L_13 - .L_12)
.L_12:
        /*002c*/ 	.word	0x00000000
        /*0030*/ 	.short	0x0000
        /*0032*/ 	.short	0x0000
        /*0034*/ 	.byte	0x00, 0xf5, 0x21, 0x00


	//----- nvinfo : EIATTR_SPARSE_MMA_MASK
	.align		4
.L_13:
        /*0038*/ 	.byte	0x03, 0x50
        /*003a*/ 	.short	0x0000


	//----- nvinfo : EIATTR_MAXREG_COUNT
	.align		4
        /*003c*/ 	.byte	0x03, 0x1b
        /*003e*/ 	.short	0x00ff


	//----- nvinfo : EIATTR_MERCURY_ISA_VERSION
	.align		4
        /*0040*/ 	.byte	0x03, 0x5f
        /*0042*/ 	.short	0x0101


	//----- nvinfo : EIATTR_VRC_CTA_INIT_COUNT
	.align		4
        /*0044*/ 	.byte	0x02, 0x4a
	.zero		1
	.zero		1


	//----- nvinfo : EIATTR_EXIT_INSTR_OFFSETS
	.align		4
        /*0048*/ 	.byte	0x04, 0x1c
        /*004a*/ 	.short	(.L_15 - .L_14)


	//   ....[0]....
.L_14:
        /*004c*/ 	.word	0x00000060


	//   ....[1]....
        /*0050*/ 	.word	0x00000120


	//----- nvinfo : EIATTR_CBANK_PARAM_SIZE
	.align		4
.L_15:
        /*0054*/ 	.byte	0x03, 0x19
        /*0056*/ 	.short	0x0018


	//----- nvinfo : EIATTR_PARAM_CBANK
	.align		4
        /*0058*/ 	.byte	0x04, 0x0a
        /*005a*/ 	.short	(.L_17 - .L_16)
	.align		4
.L_16:
        /*005c*/ 	.word	index@(.nv.constant0._Z8arraySumPfS_S_)
        /*0060*/ 	.short	0x0380
        /*0062*/ 	.short	0x0018


	//----- nvinfo : EIATTR_SW_WAR
	.align		4
.L_17:
        /*0064*/ 	.byte	0x04, 0x36
        /*0066*/ 	.short	(.L_19 - .L_18)
.L_18:
        /*0068*/ 	.word	0x00000008
.L_19:


//--------------------- .nv.callgraph             --------------------------
	.section	.nv.callgraph,"",@"SHT_CUDA_CALLGRAPH"
	.align	4
	.sectionentsize	8
	.align		4
        /*0000*/ 	.word	0x00000000
	.align		4
        /*0004*/ 	.word	0xffffffff
	.align		4
        /*0008*/ 	.word	0x00000000
	.align		4
        /*000c*/ 	.word	0xfffffffe
	.align		4
        /*0010*/ 	.word	0x00000000
	.align		4
        /*0014*/ 	.word	0xfffffffd
	.align		4
        /*0018*/ 	.word	0x00000000
	.align		4
        /*001c*/ 	.word	0xfffffffc


//--------------------- .text._Z8arraySumPfS_S_   --------------------------
	.section	.text._Z8arraySumPfS_S_,"ax",@progbits
	.align	128
        .global         _Z8arraySumPfS_S_
        .type           _Z8arraySumPfS_S_,@function
        .size           _Z8arraySumPfS_S_,(.L_x_1 - _Z8arraySumPfS_S_)
        .other          _Z8arraySumPfS_S_,@"STO_CUDA_ENTRY STV_DEFAULT"
_Z8arraySumPfS_S_:
.text._Z8arraySumPfS_S_:
[----:B------:R-:W-:Y:S01]  /*0000*/  LDC R1, c[0x0][0x37c] ;  /* 0x0000df00ff017b82 */ /* 0x000fe20000000800 */
[----:B------:R-:W0:Y:S07]  /*0010*/  S2R R0, SR_TID.X ;  /* 0x0000000000007919 */ /* 0x000e2e0000002100 */
[----:B------:R-:W0:Y:S08]  /*0020*/  S2UR UR4, SR_CTAID.X ;  /* 0x00000000000479c3 */ /* 0x000e300000002500 */
[----:B------:R-:W0:Y:S02]  /*0030*/  LDC R9, c[0x0][0x360] ;  /* 0x0000d800ff097b82 */ /* 0x000e240000000800 */
[----:B0-----:R-:W-:-:S05]  /*0040*/  IMAD R9, R9, UR4, R0 ;  /* 0x0000000409097c24 */ /* 0x001fca000f8e0200 */
[----:B------:R-:W-:-:S13]  /*0050*/  ISETP.GT.AND P0, PT, R9, 0x3ff, PT ;  /* 0x000003ff0900780c */ /* 0x000fda0003f04270 */
[----:B------:R-:W-:Y:S05]  /*0060*/  @P0 EXIT ;  /* 0x000000000000094d */ /* 0x000fea0003800000 */
[----:B------:R-:W0:Y:S01]  /*0070*/  LDC.64 R2, c[0x0][0x380] ;  /* 0x0000e000ff027b82 */ /* 0x000e220000000a00 */
[----:B------:R-:W1:Y:S07]  /*0080*/  LDCU.64 UR4, c[0x0][0x358] ;  /* 0x00006b00ff0477ac */ /* 0x000e6e0008000a00 */
[----:B------:R-:W2:Y:S08]  /*0090*/  LDC.64 R4, c[0x0][0x388] ;  /* 0x0000e200ff047b82 */ /* 0x000eb00000000a00 */
[----:B------:R-:W3:Y:S01]  /*00a0*/  LDC.64 R6, c[0x0][0x390] ;  /* 0x0000e400ff067b82 */ /* 0x000ee20000000a00 */
[----:B0-----:R-:W-:-:S06]  /*00b0*/  IMAD.WIDE R2, R9, 0x4, R2 ;  /* 0x0000000409027825 */ /* 0x001fcc00078e0202 */
[----:B-1----:R-:W4:Y:S01]  /*00c0*/  LDG.E R2, desc[UR4][R2.64] ;  /* 0x0000000402027981 */ /* 0x002f22000c1e1900 */
[----:B--2---:R-:W-:-:S06]  /*00d0*/  IMAD.WIDE R4, R9, 0x4, R4 ;  /* 0x0000000409047825 */ /* 0x004fcc00078e0204 */
[----:B------:R-:W4:Y:S01]  /*00e0*/  LDG.E R5, desc[UR4][R4.64] ;  /* 0x0000000404057981 */ /* 0x000f22000c1e1900 */
[----:B---3--:R-:W-:-:S04]  /*00f0*/  IMAD.WIDE R6, R9, 0x4, R6 ;  /* 0x0000000409067825 */ /* 0x008fc800078e0206 */
[----:B----4-:R-:W-:-:S05]  /*0100*/  FADD R9, R2, R5 ;  /* 0x0000000502097221 */ /* 0x010fca0000000000 */
[----:B------:R-:W-:Y:S01]  /*0110*/  STG.E desc[UR4][R6.64], R9 ;  /* 0x0000000906007986 */ /* 0x000fe2000c101904 */
[----:B------:R-:W-:Y:S05]  /*0120*/  EXIT ;  /* 0x000000000000794d */ /* 0x000fea0003800000 */
.L_x_0:
[----:B------:R-:W-:-:S00]  /*0130*/  BRA `(.L_x_0) ;  /* 0xfffffffc00fc7947 */ /* 0x000fc0000383ffff */
[----:B------:R-:W-:-:S00]  /*0140*/  NOP ;  /* 0x0000000000007918 */ /* 0x000fc00000000000 */
        /* <DEDUP_REMOVED lines=11> */
.L_x_1:


//--------------------- .nv.shared.reserved.0     --------------------------
	.section	.nv.shared.reserved.0,"aw",@nobits
	.weak		__nv_reservedSMEM_offset_0_alias
	.size		__nv_reservedSMEM_offset_0_alias, 0, 64
	.other		__nv_reservedSMEM_offset_0_alias,@"STO_CUDA_RESERVED_SHARED STV_DEFAULT"
__nv_reservedSMEM_offset_0_alias:
	.zero		0
	.zero		64


//--------------------- .nv.constant0._Z8arraySumPfS_S_ --------------------------
	.section	.nv.constant0._Z8arraySumPfS_S_,"a",@progbits
	.sectionflags	@""
	.align	4
.nv.constant0._Z8arraySumPfS_S_:
	.zero		920


//--------------------- SYMBOLS --------------------------

	.type		.nv.reservedSmem.offset0,@object
	.size		.nv.reservedSmem.offset0,0x4
